	.headerflags	@"EF_CUDA_TEXMODE_UNIFIED EF_CUDA_64BIT_ADDRESS EF_CUDA_ACCELERATORS EF_CUDA_SM90 EF_CUDA_VIRTUAL_SM(EF_CUDA_SM90)"
	.elftype	@"ET_EXEC"


//--------------------- .nv.info                  --------------------------
	.section	.nv.info,"",@"SHT_CUDA_INFO"
	.align	4


	//----- nvinfo : EIATTR_REGCOUNT
	.align		4
        /*0000*/ 	.byte	0x04, 0x2f
        /*0002*/ 	.short	(.L_2 - .L_1)
	.align		4
.L_1:
        /*0004*/ 	.word	index@(triton_per_fused_add_cat_native_group_norm_32)
        /*0008*/ 	.word	0x00000020


	//----- nvinfo : EIATTR_MIN_STACK_SIZE
	.align		4
.L_2:
        /*000c*/ 	.byte	0x04, 0x12
        /*000e*/ 	.short	(.L_4 - .L_3)
	.align		4
.L_3:
        /*0010*/ 	.word	index@(triton_per_fused_add_cat_native_group_norm_32)
        /*0014*/ 	.word	0x00000000


	//----- nvinfo : EIATTR_FRAME_SIZE
	.align		4
.L_4:
        /*0018*/ 	.byte	0x04, 0x11
        /*001a*/ 	.short	(.L_6 - .L_5)
	.align		4
.L_5:
        /*001c*/ 	.word	index@(triton_per_fused_add_cat_native_group_norm_32)
        /*0020*/ 	.word	0x00000000


	//----- nvinfo : EIATTR_MIN_STACK_SIZE
	.align		4
.L_6:
        /*0024*/ 	.byte	0x04, 0x12
        /*0026*/ 	.short	(.L_8 - .L_7)
	.align		4
.L_7:
        /*0028*/ 	.word	index@(triton_per_fused_add_cat_native_group_norm_32)
        /*002c*/ 	.word	0x00000000
.L_8:


//--------------------- .nv.info.triton_per_fused_add_cat_native_group_norm_32 --------------------------
	.section	.nv.info.triton_per_fused_add_cat_native_group_norm_32,"",@"SHT_CUDA_INFO"
	.sectionflags	@""
	.align	4


	//----- nvinfo : EIATTR_CUDA_API_VERSION
	.align		4
        /*0000*/ 	.byte	0x04, 0x37
        /*0002*/ 	.short	(.L_10 - .L_9)
.L_9:
        /*0004*/ 	.word	0x0000007c


	//----- nvinfo : EIATTR_KPARAM_INFO
	.align		4
.L_10:
        /*0008*/ 	.byte	0x04, 0x17
        /*000a*/ 	.short	(.L_12 - .L_11)
.L_11:
        /*000c*/ 	.word	0x00000000
        /*0010*/ 	.short	0x000a
        /*0012*/ 	.short	0x004c
        /*0014*/ 	.byte	0x00, 0xf0, 0x11, 0x00


	//----- nvinfo : EIATTR_KPARAM_INFO
	.align		4
.L_12:
        /*0018*/ 	.byte	0x04, 0x17
        /*001a*/ 	.short	(.L_14 - .L_13)
.L_13:
        /*001c*/ 	.word	0x00000000
        /*0020*/ 	.short	0x0009
        /*0022*/ 	.short	0x0048
        /*0024*/ 	.byte	0x00, 0xf0, 0x11, 0x00


	//----- nvinfo : EIATTR_KPARAM_INFO
	.align		4
.L_14:
        /*0028*/ 	.byte	0x04, 0x17
        /*002a*/ 	.short	(.L_16 - .L_15)
.L_15:
        /*002c*/ 	.word	0x00000000
        /*0030*/ 	.short	0x0008
        /*0032*/ 	.short	0x0040
        /*0034*/ 	.byte	0x00, 0xf4, 0x21, 0x00


	//----- nvinfo : EIATTR_KPARAM_INFO
	.align		4
.L_16:
        /*0038*/ 	.byte	0x04, 0x17
        /*003a*/ 	.short	(.L_18 - .L_17)
.L_17:
        /*003c*/ 	.word	0x00000000
        /*0040*/ 	.short	0x0007
        /*0042*/ 	.short	0x0038
        /*0044*/ 	.byte	0x00, 0xf4, 0x21, 0x00


	//----- nvinfo : EIATTR_KPARAM_INFO
	.align		4
.L_18:
        /*0048*/ 	.byte	0x04, 0x17
        /*004a*/ 	.short	(.L_20 - .L_19)
.L_19:
        /*004c*/ 	.word	0x00000000
        /*0050*/ 	.short	0x0006
        /*0052*/ 	.short	0x0030
        /*0054*/ 	.byte	0x00, 0xf4, 0x21, 0x00


	//----- nvinfo : EIATTR_KPARAM_INFO
	.align		4
.L_20:
        /*0058*/ 	.byte	0x04, 0x17
        /*005a*/ 	.short	(.L_22 - .L_21)
.L_21:
        /*005c*/ 	.word	0x00000000
        /*0060*/ 	.short	0x0005
        /*0062*/ 	.short	0x0028
        /*0064*/ 	.byte	0x00, 0xf4, 0x21, 0x00


	//----- nvinfo : EIATTR_KPARAM_INFO
	.align		4
.L_22:
        /*0068*/ 	.byte	0x04, 0x17
        /*006a*/ 	.short	(.L_24 - .L_23)
.L_23:
        /*006c*/ 	.word	0x00000000
        /*0070*/ 	.short	0x0004
        /*0072*/ 	.short	0x0020
        /*0074*/ 	.byte	0x00, 0xf4, 0x21, 0x00


	//----- nvinfo : EIATTR_KPARAM_INFO
	.align		4
.L_24:
        /*0078*/ 	.byte	0x04, 0x17
        /*007a*/ 	.short	(.L_26 - .L_25)
.L_25:
        /*007c*/ 	.word	0x00000000
        /*0080*/ 	.short	0x0003
        /*0082*/ 	.short	0x0018
        /*0084*/ 	.byte	0x00, 0xf4, 0x21, 0x00


	//----- nvinfo : EIATTR_KPARAM_INFO
	.align		4
.L_26:
        /*0088*/ 	.byte	0x04, 0x17
        /*008a*/ 	.short	(.L_28 - .L_27)
.L_27:
        /*008c*/ 	.word	0x00000000
        /*0090*/ 	.short	0x0002
        /*0092*/ 	.short	0x0010
        /*0094*/ 	.byte	0x00, 0xf4, 0x21, 0x00


	//----- nvinfo : EIATTR_KPARAM_INFO
	.align		4
.L_28:
        /*0098*/ 	.byte	0x04, 0x17
        /*009a*/ 	.short	(.L_30 - .L_29)
.L_29:
        /*009c*/ 	.word	0x00000000
        /*00a0*/ 	.short	0x0001
        /*00a2*/ 	.short	0x0008
        /*00a4*/ 	.byte	0x00, 0xf4, 0x21, 0x00


	//----- nvinfo : EIATTR_KPARAM_INFO
	.align		4
.L_30:
        /*00a8*/ 	.byte	0x04, 0x17
        /*00aa*/ 	.short	(.L_32 - .L_31)
.L_31:
        /*00ac*/ 	.word	0x00000000
        /*00b0*/ 	.short	0x0000
        /*00b2*/ 	.short	0x0000
        /*00b4*/ 	.byte	0x00, 0xf4, 0x21, 0x00


	//----- nvinfo : EIATTR_SPARSE_MMA_MASK
	.align		4
.L_32:
        /*00b8*/ 	.byte	0x03, 0x50
        /*00ba*/ 	.short	0x0000


	//----- nvinfo : EIATTR_MAXREG_COUNT
	.align		4
        /*00bc*/ 	.byte	0x03, 0x1b
        /*00be*/ 	.short	0x00ff


	//----- nvinfo : EIATTR_COOP_GROUP_MASK_REGIDS
	.align		4
        /*00c0*/ 	.byte	0x04, 0x29
        /*00c2*/ 	.short	(.L_34 - .L_33)


	//   ....[0]....
.L_33:
        /*00c4*/ 	.word	0xffffffff


	//   ....[1]....
        /*00c8*/ 	.word	0xffffffff


	//   ....[2]....
        /*00cc*/ 	.word	0xffffffff


	//   ....[3]....
        /*00d0*/ 	.word	0xffffffff


	//   ....[4]....
        /*00d4*/ 	.word	0xffffffff


	//   ....[5]....
        /*00d8*/ 	.word	0xffffffff


	//   ....[6]....
        /*00dc*/ 	.word	0xffffffff


	//   ....[7]....
        /*00e0*/ 	.word	0xffffffff


	//   ....[8]....
        /*00e4*/ 	.word	0xffffffff


	//   ....[9]....
        /*00e8*/ 	.word	0xffffffff


	//----- nvinfo : EIATTR_COOP_GROUP_INSTR_OFFSETS
	.align		4
.L_34:
        /*00ec*/ 	.byte	0x04, 0x28
        /*00ee*/ 	.short	(.L_36 - .L_35)


	//   ....[0]....
.L_35:
        /*00f0*/ 	.word	0x000005f0


	//   ....[1]....
        /*00f4*/ 	.word	0x00000610


	//   ....[2]....
        /*00f8*/ 	.word	0x00000630


	//   ....[3]....
        /*00fc*/ 	.word	0x00000650


	//   ....[4]....
        /*0100*/ 	.word	0x00000670


	//   ....[5]....
        /*0104*/ 	.word	0x00000720


	//   ....[6]....
        /*0108*/ 	.word	0x00000740


	//   ....[7]....
        /*010c*/ 	.word	0x00000770


	//   ....[8]....
        /*0110*/ 	.word	0x000007c0


	//   ....[9]....
        /*0114*/ 	.word	0x00000860


	//----- nvinfo : EIATTR_EXIT_INSTR_OFFSETS
	.align		4
.L_36:
        /*0118*/ 	.byte	0x04, 0x1c
        /*011a*/ 	.short	(.L_38 - .L_37)


	//   ....[0]....
.L_37:
        /*011c*/ 	.word	0x000009e0


	//   ....[1]....
        /*0120*/ 	.word	0x00000a30


	//----- nvinfo : EIATTR_REQNTID
	.align		4
.L_38:
        /*0124*/ 	.byte	0x04, 0x10
        /*0126*/ 	.short	(.L_40 - .L_39)
.L_39:
        /*0128*/ 	.word	0x00000100
        /*012c*/ 	.word	0x00000001
        /*0130*/ 	.word	0x00000001


	//----- nvinfo : EIATTR_CBANK_PARAM_SIZE
	.align		4
.L_40:
        /*0134*/ 	.byte	0x03, 0x19
        /*0136*/ 	.short	0x0050


	//----- nvinfo : EIATTR_PARAM_CBANK
	.align		4
        /*0138*/ 	.byte	0x04, 0x0a
        /*013a*/ 	.short	(.L_42 - .L_41)
	.align		4
.L_41:
        /*013c*/ 	.word	index@(.nv.constant0.triton_per_fused_add_cat_native_group_norm_32)
        /*0140*/ 	.short	0x0210
        /*0142*/ 	.short	0x0050


	//----- nvinfo : EIATTR_SW_WAR
	.align		4
.L_42:
        /*0144*/ 	.byte	0x04, 0x36
        /*0146*/ 	.short	(.L_44 - .L_43)
.L_43:
        /*0148*/ 	.word	0x00000008
.L_44:


//--------------------- .nv.callgraph             --------------------------
	.section	.nv.callgraph,"",@"SHT_CUDA_CALLGRAPH"
	.align	4
	.sectionentsize	8
	.align		4
        /*0000*/ 	.word	0x00000000
	.align		4
        /*0004*/ 	.word	0xffffffff
	.align		4
        /*0008*/ 	.word	0x00000000
	.align		4
        /*000c*/ 	.word	0xfffffffe
	.align		4
        /*0010*/ 	.word	0x00000000
	.align		4
        /*0014*/ 	.word	0xfffffffd
	.align		4
        /*0018*/ 	.word	0x00000000
	.align		4
        /*001c*/ 	.word	0xfffffffc


//--------------------- .nv.constant4             --------------------------
	.section	.nv.constant4,"a",@progbits
	.align	8
	.align		8
.nv.constant4:
        /*0000*/ 	.dword	_$_str


//--------------------- .text.triton_per_fused_add_cat_native_group_norm_32 --------------------------
	.section	.text.triton_per_fused_add_cat_native_group_norm_32,"ax",@progbits
	.sectionflags	@"SHF_BARRIERS=1"
	.align	128
        .global         triton_per_fused_add_cat_native_group_norm_32
        .type           triton_per_fused_add_cat_native_group_norm_32,@function
        .size           triton_per_fused_add_cat_native_group_norm_32,(.L_x_1 - triton_per_fused_add_cat_native_group_norm_32)
        .other          triton_per_fused_add_cat_native_group_norm_32,@"STO_CUDA_ENTRY STV_DEFAULT"
triton_per_fused_add_cat_native_group_norm_32:
.text.triton_per_fused_add_cat_native_group_norm_32:
[----:B------:R-:W0:Y:S01]  /*0000*/  LDC R1, c[0x0][0x28] ;  /* 0x00000a00ff017b82 */ /* 0x000e220000000800 */
[----:B------:R-:W1:Y:S07]  /*0010*/  S2R R0, SR_TID.X ;  /* 0x0000000000007919 */ /* 0x000e6e0000002100 */
[----:B------:R-:W2:Y:S01]  /*0020*/  LDC.64 R16, c[0x0][0x220] ;  /* 0x00008800ff107b82 */ /* 0x000ea20000000a00 */
[----:B------:R-:W-:Y:S01]  /*0030*/  CS2R R10, SRZ ;  /* 0x00000000000a7805 */ /* 0x000fe2000001ff00 */
[----:B------:R-:W-:Y:S01]  /*0040*/  ULDC.64 UR6, c[0x0][0x208] ;  /* 0x0000820000067ab9 */ /* 0x000fe20000000a00 */
[----:B------:R-:W3:Y:S05]  /*0050*/  S2R R25, SR_CTAID.X ;  /* 0x0000000000197919 */ /* 0x000eea0000002500 */
[----:B------:R-:W4:Y:S08]  /*0060*/  LDC.64 R22, c[0x0][0x218] ;  /* 0x00008600ff167b82 */ /* 0x000f300000000a00 */
[----:B------:R-:W5:Y:S08]  /*0070*/  LDC.64 R28, c[0x0][0x210] ;  /* 0x00008400ff1c7b82 */ /* 0x000f700000000a00 */
[----:B------:R-:W2:Y:S01]  /*0080*/  LDC.64 R20, c[0x0][0x228] ;  /* 0x00008a00ff147b82 */ /* 0x000ea20000000a00 */
[----:B-1----:R-:W-:Y:S01]  /*0090*/  SHF.R.U32.HI R12, RZ, 0x5, R0 ;  /* 0x00000005ff0c7819 */ /* 0x002fe20000011600 */
[----:B------:R-:W-:-:S02]  /*00a0*/  IMAD.SHL.U32 R9, R0, 0x4, RZ ;  /* 0x0000000400097824 */ /* 0x000fc400078e00ff */
[----:B---3--:R-:W-:Y:S01]  /*00b0*/  IMAD.SHL.U32 R25, R25, 0x8, RZ ;  /* 0x0000000819197824 */ /* 0x008fe200078e00ff */
[----:B------:R-:W-:Y:S02]  /*00c0*/  SGXT.U32 R12, R12, 0x3 ;  /* 0x000000030c0c781a */ /* 0x000fe40000000000 */
[----:B------:R-:W-:Y:S02]  /*00d0*/  SHF.R.U32.HI R5, RZ, 0x4, R9 ;  /* 0x00000004ff057819 */ /* 0x000fe40000011609 */
[----:B------:R-:W-:Y:S02]  /*00e0*/  LOP3.LUT R12, R25, R12, RZ, 0xfc, !PT ;  /* 0x0000000c190c7212 */ /* 0x000fe400078efcff */
[----:B------:R-:W-:Y:S02]  /*00f0*/  LOP3.LUT R2, R9, 0xc, RZ, 0xc0, !PT ;  /* 0x0000000c09027812 */ /* 0x000fe400078ec0ff */
[----:B------:R-:W-:Y:S02]  /*0100*/  SHF.R.S32.HI R3, RZ, 0x1f, R12 ;  /* 0x0000001fff037819 */ /* 0x000fe4000001140c */
[----:B------:R-:W-:-:S02]  /*0110*/  ISETP.GE.AND P1, PT, R12, 0x80, PT ;  /* 0x000000800c00780c */ /* 0x000fc40003f26270 */
[----:B------:R-:W-:Y:S02]  /*0120*/  LEA.HI R4, R3, R12, RZ, 0x5 ;  /* 0x0000000c03047211 */ /* 0x000fe400078f28ff */
[----:B------:R-:W-:Y:S02]  /*0130*/  LOP3.LUT R27, R9, 0x7c, RZ, 0xc0, !PT ;  /* 0x0000007c091b7812 */ /* 0x000fe400078ec0ff */
[----:B------:R-:W-:-:S03]  /*0140*/  LOP3.LUT R3, R4, 0xffffffe0, RZ, 0xc0, !PT ;  /* 0xffffffe004037812 */ /* 0x000fc600078ec0ff */
[C---:B------:R-:W-:Y:S02]  /*0150*/  IMAD R27, R12.reuse, 0x80, R27 ;  /* 0x000000800c1b7824 */ /* 0x040fe400078e021b */
[----:B------:R-:W-:Y:S01]  /*0160*/  IMAD.IADD R6, R12, 0x1, -R3 ;  /* 0x000000010c067824 */ /* 0x000fe200078e0a03 */
[----:B------:R-:W-:Y:S02]  /*0170*/  SGXT.U32 R3, R5, 0x3 ;  /* 0x000000030503781a */ /* 0x000fe40000000000 */
[----:B------:R-:W-:Y:S01]  /*0180*/  SHF.R.S32.HI R5, RZ, 0x5, R4 ;  /* 0x00000005ff057819 */ /* 0x000fe20000011404 */
[C---:B------:R-:W-:Y:S01]  /*0190*/  IMAD.SHL.U32 R8, R6.reuse, 0x8, RZ ;  /* 0x0000000806087824 */ /* 0x040fe200078e00ff */
[----:B------:R-:W-:-:S03]  /*01a0*/  LOP3.LUT R6, R6, 0x1ffffff8, RZ, 0xc0, !PT ;  /* 0x1ffffff806067812 */ /* 0x000fc600078ec0ff */
[C-C-:B------:R-:W-:Y:S01]  /*01b0*/  IMAD R4, R5.reuse, 0x400, R2.reuse ;  /* 0x0000040005047824 */ /* 0x140fe200078e0202 */
[----:B------:R-:W-:Y:S01]  /*01c0*/  LOP3.LUT R3, R8, R3, RZ, 0xfc, !PT ;  /* 0x0000000308037212 */ /* 0x000fe200078efcff */
[----:B------:R-:W-:Y:S01]  /*01d0*/  IMAD R2, R5, 0x800, R2 ;  /* 0x0000080005027824 */ /* 0x000fe200078e0202 */
[----:B------:R-:W-:Y:S02]  /*01e0*/  ISETP.NE.AND P5, PT, R6, 0x10, PT ;  /* 0x000000100600780c */ /* 0x000fe40003fa5270 */
[----:B------:R-:W-:Y:S02]  /*01f0*/  CS2R R8, SRZ ;  /* 0x0000000000087805 */ /* 0x000fe4000001ff00 */
[C---:B------:R-:W-:Y:S01]  /*0200*/  ISETP.GE.AND P4, PT, R3.reuse, 0x80, PT ;  /* 0x000000800300780c */ /* 0x040fe20003f86270 */
[C---:B------:R-:W-:Y:S01]  /*0210*/  IMAD R4, R3.reuse, 0x10, R4 ;  /* 0x0000001003047824 */ /* 0x040fe200078e0204 */
[C---:B------:R-:W-:Y:S01]  /*0220*/  ISETP.GT.AND P3, PT, R3.reuse, 0xbf, !P1 ;  /* 0x000000bf0300780c */ /* 0x040fe20004f64270 */
[----:B------:R-:W-:Y:S01]  /*0230*/  IMAD R13, R3, 0x10, R2 ;  /* 0x00000010030d7824 */ /* 0x000fe200078e0202 */
[----:B------:R-:W-:Y:S01]  /*0240*/  ISETP.LT.AND P2, PT, R12, 0x80, !P5 ;  /* 0x000000800c00780c */ /* 0x000fe20006f41270 */
[----:B------:R-:W1:Y:S01]  /*0250*/  LDC.64 R2, c[0x0][0x230] ;  /* 0x00008c00ff027b82 */ /* 0x000e620000000a00 */
[----:B------:R-:W-:Y:S01]  /*0260*/  VIADD R7, R4, 0xfffff400 ;  /* 0xfffff40004077836 */ /* 0x000fe20000000000 */
[----:B------:R-:W-:Y:S01]  /*0270*/  ISETP.LT.AND P0, PT, R12, 0x80, !P4 ;  /* 0x000000800c00780c */ /* 0x000fe20006701270 */
[----:B------:R-:W-:-:S02]  /*0280*/  VIADD R5, R4, 0xfffff800 ;  /* 0xfffff80004057836 */ /* 0x000fc40000000000 */
[----:B--2---:R-:W-:Y:S01]  /*0290*/  IMAD.WIDE R16, R7, 0x4, R16 ;  /* 0x0000000407107825 */ /* 0x004fe200078e0210 */
[----:B------:R-:W-:Y:S02]  /*02a0*/  CS2R R6, SRZ ;  /* 0x0000000000067805 */ /* 0x000fe4000001ff00 */
[----:B------:R-:W-:Y:S01]  /*02b0*/  CS2R R18, SRZ ;  /* 0x0000000000127805 */ /* 0x000fe2000001ff00 */
[----:B----4-:R-:W-:Y:S01]  /*02c0*/  IMAD.WIDE R22, R5, 0x4, R22 ;  /* 0x0000000405167825 */ /* 0x010fe200078e0216 */
[----:B------:R2:W3:Y:S01]  /*02d0*/  @P3 LDG.E.128 R8, desc[UR6][R16.64] ;  /* 0x0000000610083981 */ /* 0x0004e2000c1e1d00 */
[----:B------:R-:W-:Y:S02]  /*02e0*/  CS2R R4, SRZ ;  /* 0x0000000000047805 */ /* 0x000fe4000001ff00 */
[----:B------:R-:W-:Y:S01]  /*02f0*/  CS2R R14, SRZ ;  /* 0x00000000000e7805 */ /* 0x000fe2000001ff00 */
[----:B-----5:R-:W-:Y:S01]  /*0300*/  IMAD.WIDE R28, R13, 0x4, R28 ;  /* 0x000000040d1c7825 */ /* 0x020fe200078e021c */
[----:B------:R-:W-:-:S03]  /*0310*/  CS2R R12, SRZ ;  /* 0x00000000000c7805 */ /* 0x000fc6000001ff00 */
[----:B0-----:R-:W-:Y:S01]  /*0320*/  IMAD.WIDE R20, R27, 0x4, R20 ;  /* 0x000000041b147825 */ /* 0x001fe200078e0214 */
[----:B------:R0:W4:Y:S01]  /*0330*/  @P2 LDG.E.128 R4, desc[UR6][R22.64] ;  /* 0x0000000616042981 */ /* 0x000122000c1e1d00 */
[----:B--2---:R-:W-:-:S03]  /*0340*/  CS2R R16, SRZ ;  /* 0x0000000000107805 */ /* 0x004fc6000001ff00 */
[----:B------:R-:W2:Y:S01]  /*0350*/  @P0 LDG.E.128 R12, desc[UR6][R28.64] ;  /* 0x000000061c0c0981 */ /* 0x000ea2000c1e1d00 */
[----:B-1----:R-:W-:-:S03]  /*0360*/  IMAD.WIDE R2, R27, 0x4, R2 ;  /* 0x000000041b027825 */ /* 0x002fc600078e0202 */
[----:B------:R1:W5:Y:S01]  /*0370*/  @!P1 LDG.E.128 R16, desc[UR6][R20.64] ;  /* 0x0000000614109981 */ /* 0x000362000c1e1d00 */
[----:B0-----:R-:W-:Y:S02]  /*0380*/  CS2R R22, SRZ ;  /* 0x0000000000167805 */ /* 0x001fe4000001ff00 */
[----:B-1----:R-:W-:-:S06]  /*0390*/  CS2R R20, SRZ ;  /* 0x0000000000147805 */ /* 0x002fcc000001ff00 */
[----:B------:R0:W5:Y:S01]  /*03a0*/  @!P1 LDG.E.128 R20, desc[UR6][R2.64] ;  /* 0x0000000602149981 */ /* 0x000162000c1e1d00 */
[----:B----4-:R-:W-:Y:S02]  /*03b0*/  SEL R4, R4, RZ, P2 ;  /* 0x000000ff04047207 */ /* 0x010fe40001000000 */
[----:B------:R-:W-:Y:S02]  /*03c0*/  SEL R5, R5, RZ, P2 ;  /* 0x000000ff05057207 */ /* 0x000fe40001000000 */
[----:B------:R-:W-:Y:S02]  /*03d0*/  SEL R6, R6, RZ, P2 ;  /* 0x000000ff06067207 */ /* 0x000fe40001000000 */
[----:B---3--:R-:W-:Y:S02]  /*03e0*/  @P5 SEL R4, R8, RZ, P3 ;  /* 0x000000ff08045207 */ /* 0x008fe40001800000 */
[----:B------:R-:W-:Y:S02]  /*03f0*/  @P5 SEL R5, R9, RZ, P3 ;  /* 0x000000ff09055207 */ /* 0x000fe40001800000 */
[----:B------:R-:W-:-:S02]  /*0400*/  @P5 SEL R6, R10, RZ, P3 ;  /* 0x000000ff0a065207 */ /* 0x000fc40001800000 */
[----:B--2---:R-:W-:Y:S02]  /*0410*/  SEL R8, R13, RZ, P0 ;  /* 0x000000ff0d087207 */ /* 0x004fe40000000000 */
[----:B0-----:R-:W-:Y:S02]  /*0420*/  SEL R3, R14, RZ, P0 ;  /* 0x000000ff0e037207 */ /* 0x001fe40000000000 */
[----:B------:R-:W-:Y:S02]  /*0430*/  SEL R9, R12, RZ, P0 ;  /* 0x000000ff0c097207 */ /* 0x000fe40000000000 */
[----:B------:R-:W-:Y:S02]  /*0440*/  SEL R5, R8, R5, !P4 ;  /* 0x0000000508057207 */ /* 0x000fe40006000000 */
[----:B------:R-:W-:Y:S02]  /*0450*/  SEL R6, R3, R6, !P4 ;  /* 0x0000000603067207 */ /* 0x000fe40006000000 */
[----:B-----5:R-:W-:-:S02]  /*0460*/  SEL R3, R16, RZ, !P1 ;  /* 0x000000ff10037207 */ /* 0x020fc40004800000 */
[----:B------:R-:W-:Y:S02]  /*0470*/  SEL R8, R17, RZ, !P1 ;  /* 0x000000ff11087207 */ /* 0x000fe40004800000 */
[----:B------:R-:W-:Y:S02]  /*0480*/  SEL R21, R21, RZ, !P1 ;  /* 0x000000ff15157207 */ /* 0x000fe40004800000 */
[----:B------:R-:W-:Y:S02]  /*0490*/  SEL R20, R20, RZ, !P1 ;  /* 0x000000ff14147207 */ /* 0x000fe40004800000 */
[----:B------:R-:W-:Y:S01]  /*04a0*/  SEL R4, R9, R4, !P4 ;  /* 0x0000000409047207 */ /* 0x000fe20006000000 */
[----:B------:R-:W-:Y:S01]  /*04b0*/  FADD R8, R8, R21 ;  /* 0x0000001508087221 */ /* 0x000fe20000000000 */
[----:B------:R-:W-:Y:S01]  /*04c0*/  SEL R9, R18, RZ, !P1 ;  /* 0x000000ff12097207 */ /* 0x000fe20004800000 */
[----:B------:R-:W-:Y:S01]  /*04d0*/  FADD R3, R3, R20 ;  /* 0x0000001403037221 */ /* 0x000fe20000000000 */
[----:B------:R-:W-:-:S02]  /*04e0*/  SEL R22, R22, RZ, !P1 ;  /* 0x000000ff16167207 */ /* 0x000fc40004800000 */
[----:B------:R-:W-:Y:S02]  /*04f0*/  SEL R7, R7, RZ, P2 ;  /* 0x000000ff07077207 */ /* 0x000fe40001000000 */
[----:B------:R-:W-:Y:S02]  /*0500*/  @P5 SEL R7, R11, RZ, P3 ;  /* 0x000000ff0b075207 */ /* 0x000fe40001800000 */
[----:B------:R-:W-:Y:S02]  /*0510*/  SEL R2, R15, RZ, P0 ;  /* 0x000000ff0f027207 */ /* 0x000fe40000000000 */
[----:B------:R-:W-:Y:S02]  /*0520*/  SEL R19, R19, RZ, !P1 ;  /* 0x000000ff13137207 */ /* 0x000fe40004800000 */
[----:B------:R-:W-:Y:S01]  /*0530*/  SEL R10, R23, RZ, !P1 ;  /* 0x000000ff170a7207 */ /* 0x000fe20004800000 */
[----:B------:R-:W-:Y:S01]  /*0540*/  FADD R9, R9, R22 ;  /* 0x0000001609097221 */ /* 0x000fe20000000000 */
[----:B------:R-:W-:Y:S01]  /*0550*/  FADD R5, R5, R8 ;  /* 0x0000000805057221 */ /* 0x000fe20000000000 */
[----:B------:R-:W-:Y:S01]  /*0560*/  FADD R4, R4, R3 ;  /* 0x0000000304047221 */ /* 0x000fe20000000000 */
[----:B------:R-:W-:Y:S01]  /*0570*/  SEL R7, R2, R7, !P4 ;  /* 0x0000000702077207 */ /* 0x000fe20006000000 */
[----:B------:R-:W-:Y:S01]  /*0580*/  FADD R2, R19, R10 ;  /* 0x0000000a13027221 */ /* 0x000fe20000000000 */
[----:B------:R-:W-:Y:S01]  /*0590*/  FADD R6, R6, R9 ;  /* 0x0000000906067221 */ /* 0x000fe20000000000 */
[----:B------:R-:W-:-:S02]  /*05a0*/  FADD R3, R5, R4 ;  /* 0x0000000405037221 */ /* 0x000fc40000000000 */
[----:B------:R-:W-:Y:S02]  /*05b0*/  FADD R7, R7, R2 ;  /* 0x0000000207077221 */ /* 0x000fe40000000000 */
[----:B------:R-:W-:-:S04]  /*05c0*/  FADD R2, R6, R3 ;  /* 0x0000000306027221 */ /* 0x000fc80000000000 */
[----:B------:R-:W-:-:S05]  /*05d0*/  FADD R2, R7, R2 ;  /* 0x0000000207027221 */ /* 0x000fca0000000000 */
[----:B------:R-:W-:-:S05]  /*05e0*/  FSEL R2, R2, RZ, !P1 ;  /* 0x000000ff02027208 */ /* 0x000fca0004800000 */
[----:B------:R-:W0:Y:S02]  /*05f0*/  SHFL.BFLY PT, R3, R2, 0x10, 0x1f ;  /* 0x0e001f0002037f89 */ /* 0x000e2400000e0000 */
[----:B0-----:R-:W-:-:S05]  /*0600*/  FADD R3, R2, R3 ;  /* 0x0000000302037221 */ /* 0x001fca0000000000 */
[----:B------:R-:W0:Y:S02]  /*0610*/  SHFL.BFLY PT, R8, R3, 0x8, 0x1f ;  /* 0x0d001f0003087f89 */ /* 0x000e2400000e0000 */
[----:B0-----:R-:W-:-:S05]  /*0620*/  FADD R8, R3, R8 ;  /* 0x0000000803087221 */ /* 0x001fca0000000000 */
[----:B------:R-:W0:Y:S02]  /*0630*/  SHFL.BFLY PT, R9, R8, 0x4, 0x1f ;  /* 0x0c801f0008097f89 */ /* 0x000e2400000e0000 */
[----:B0-----:R-:W-:-:S05]  /*0640*/  FADD R9, R8, R9 ;  /* 0x0000000908097221 */ /* 0x001fca0000000000 */
[----:B------:R-:W0:Y:S02]  /*0650*/  SHFL.BFLY PT, R10, R9, 0x2, 0x1f ;  /* 0x0c401f00090a7f89 */ /* 0x000e2400000e0000 */
[----:B0-----:R-:W-:-:S05]  /*0660*/  FADD R10, R9, R10 ;  /* 0x0000000a090a7221 */ /* 0x001fca0000000000 */
[----:B------:R-:W0:Y:S02]  /*0670*/  SHFL.BFLY PT, R11, R10, 0x1, 0x1f ;  /* 0x0c201f000a0b7f89 */ /* 0x000e2400000e0000 */
[----:B0-----:R-:W-:-:S04]  /*0680*/  FADD R16, R10, R11 ;  /* 0x0000000b0a107221 */ /* 0x001fc80000000000 */
[C---:B------:R-:W-:Y:S01]  /*0690*/  FFMA R11, R16.reuse, -0.0078125, R5 ;  /* 0xbc000000100b7823 */ /* 0x040fe20000000005 */
[----:B------:R-:W-:-:S03]  /*06a0*/  FFMA R2, R16, -0.0078125, R4 ;  /* 0xbc00000010027823 */ /* 0x000fc60000000004 */
[----:B------:R-:W-:Y:S01]  /*06b0*/  FMUL R11, R11, R11 ;  /* 0x0000000b0b0b7220 */ /* 0x000fe20000400000 */
[----:B------:R-:W-:-:S03]  /*06c0*/  FFMA R3, R16, -0.0078125, R6 ;  /* 0xbc00000010037823 */ /* 0x000fc60000000006 */
[----:B------:R-:W-:Y:S01]  /*06d0*/  FFMA R12, R2, R2, R11 ;  /* 0x00000002020c7223 */ /* 0x000fe2000000000b */
[----:B------:R-:W-:-:S03]  /*06e0*/  FFMA R2, R16, -0.0078125, R7 ;  /* 0xbc00000010027823 */ /* 0x000fc60000000007 */
[----:B------:R-:W-:-:S04]  /*06f0*/  FFMA R3, R3, R3, R12 ;  /* 0x0000000303037223 */ /* 0x000fc8000000000c */
[----:B------:R-:W-:-:S05]  /*0700*/  FFMA R3, R2, R2, R3 ;  /* 0x0000000202037223 */ /* 0x000fca0000000003 */
[----:B------:R-:W-:-:S05]  /*0710*/  FSEL R3, R3, RZ, !P1 ;  /* 0x000000ff03037208 */ /* 0x000fca0004800000 */
[----:B------:R-:W0:Y:S02]  /*0720*/  SHFL.BFLY PT, R2, R3, 0x10, 0x1f ;  /* 0x0e001f0003027f89 */ /* 0x000e2400000e0000 */
[----:B0-----:R-:W-:-:S05]  /*0730*/  FADD R2, R3, R2 ;  /* 0x0000000203027221 */ /* 0x001fca0000000000 */
[----:B------:R-:W0:Y:S02]  /*0740*/  SHFL.BFLY PT, R9, R2, 0x8, 0x1f ;  /* 0x0d001f0002097f89 */ /* 0x000e2400000e0000 */
[----:B0-----:R-:W-:Y:S01]  /*0750*/  FADD R9, R2, R9 ;  /* 0x0000000902097221 */ /* 0x001fe20000000000 */
[----:B------:R-:W0:Y:S04]  /*0760*/  S2UR UR5, SR_CgaCtaId ;  /* 0x00000000000579c3 */ /* 0x000e280000008800 */
[----:B------:R-:W1:Y:S01]  /*0770*/  SHFL.BFLY PT, R8, R9, 0x4, 0x1f ;  /* 0x0c801f0009087f89 */ /* 0x000e6200000e0000 */
[----:B------:R-:W-:Y:S01]  /*0780*/  UMOV UR4, 0x400 ;  /* 0x0000040000047882 */ /* 0x000fe20000000000 */
[----:B------:R-:W-:Y:S02]  /*0790*/  LOP3.LUT R10, R0, 0x7, RZ, 0xc0, !PT ;  /* 0x00000007000a7812 */ /* 0x000fe400078ec0ff */
[----:B------:R-:W2:Y:S01]  /*07a0*/  LDC.64 R2, c[0x0][0x240] ;  /* 0x00009000ff027b82 */ /* 0x000ea20000000a00 */
[----:B-1----:R-:W-:-:S05]  /*07b0*/  FADD R8, R9, R8 ;  /* 0x0000000809087221 */ /* 0x002fca0000000000 */
[----:B------:R-:W1:Y:S01]  /*07c0*/  SHFL.BFLY PT, R11, R8, 0x2, 0x1f ;  /* 0x0c401f00080b7f89 */ /* 0x000e6200000e0000 */
[----:B0-----:R-:W-:Y:S01]  /*07d0*/  UPRMT UR4, UR5, 0x654, UR4 ;  /* 0x0000065405047896 */ /* 0x001fe20008000004 */
[----:B-1----:R-:W-:Y:S01]  /*07e0*/  FADD R12, R8, R11 ;  /* 0x0000000b080c7221 */ /* 0x002fe20000000000 */
[----:B------:R-:W-:Y:S01]  /*07f0*/  SHF.R.U32.HI R11, RZ, 0x5, R0 ;  /* 0x00000005ff0b7819 */ /* 0x000fe20000011600 */
[----:B------:R-:W0:Y:S03]  /*0800*/  LDC.64 R8, c[0x0][0x250] ;  /* 0x00009400ff087b82 */ /* 0x000e260000000a00 */
[----:B------:R-:W-:-:S04]  /*0810*/  SGXT.U32 R11, R11, 0x3 ;  /* 0x000000030b0b781a */ /* 0x000fc80000000000 */
[----:B------:R-:W-:-:S05]  /*0820*/  LEA R11, R11, UR4, 0x2 ;  /* 0x000000040b0b7c11 */ /* 0x000fca000f8e10ff */
[----:B------:R-:W-:Y:S01]  /*0830*/  STS [R11], R16 ;  /* 0x000000100b007388 */ /* 0x000fe20000000800 */
[----:B------:R-:W-:Y:S01]  /*0840*/  LEA R10, R10, UR4, 0x2 ;  /* 0x000000040a0a7c11 */ /* 0x000fe2000f8e10ff */
[----:B------:R-:W-:Y:S06]  /*0850*/  BAR.SYNC.DEFER_BLOCKING 0x0 ;  /* 0x0000000000007b1d */ /* 0x000fec0000010000 */
[----:B------:R-:W1:Y:S04]  /*0860*/  SHFL.BFLY PT, R13, R12, 0x1, 0x1f ;  /* 0x0c201f000c0d7f89 */ /* 0x000e6800000e0000 */
[----:B------:R-:W-:Y:S01]  /*0870*/  LDS R15, [R10] ;  /* 0x000000000a0f7984 */ /* 0x000fe20000000800 */
[----:B-1----:R-:W-:Y:S01]  /*0880*/  FADD R14, R12, R13 ;  /* 0x0000000d0c0e7221 */ /* 0x002fe20000000000 */
[----:B------:R-:W-:Y:S01]  /*0890*/  BAR.SYNC.DEFER_BLOCKING 0x0 ;  /* 0x0000000000007b1d */ /* 0x000fe20000010000 */
[----:B------:R-:W-:-:S07]  /*08a0*/  IMAD.MOV.U32 R18, RZ, RZ, 0x3c000000 ;  /* 0x3c000000ff127424 */ /* 0x000fce00078e00ff */
[----:B------:R-:W1:Y:S01]  /*08b0*/  LDC.64 R12, c[0x0][0x238] ;  /* 0x00008e00ff0c7b82 */ /* 0x000e620000000a00 */
[----:B------:R-:W-:Y:S07]  /*08c0*/  STS [R11], R14 ;  /* 0x0000000e0b007388 */ /* 0x000fee0000000800 */
[----:B------:R-:W-:Y:S06]  /*08d0*/  BAR.SYNC.DEFER_BLOCKING 0x0 ;  /* 0x0000000000007b1d */ /* 0x000fec0000010000 */
[----:B------:R-:W3:Y:S02]  /*08e0*/  LDS R17, [R10] ;  /* 0x000000000a117984 */ /* 0x000ee40000000800 */
[----:B------:R-:W-:Y:S01]  /*08f0*/  BAR.SYNC.DEFER_BLOCKING 0x0 ;  /* 0x0000000000007b1d */ /* 0x000fe20000010000 */
[----:B------:R-:W-:-:S02]  /*0900*/  LOP3.LUT P0, RZ, R0, 0xf8, RZ, 0xc0, !PT ;  /* 0x000000f800ff7812 */ /* 0x000fc4000780c0ff */
[----:B------:R-:W-:-:S04]  /*0910*/  LOP3.LUT R25, R25, 0x7, R0, 0xf8, !PT ;  /* 0x0000000719197812 */ /* 0x000fc800078ef800 */
[----:B------:R-:W-:Y:S01]  /*0920*/  ISETP.LT.AND P0, PT, R25, 0x80, !P0 ;  /* 0x000000801900780c */ /* 0x000fe20004701270 */
[----:B------:R4:W-:Y:S01]  /*0930*/  STS [R11], R14 ;  /* 0x0000000e0b007388 */ /* 0x0009e20000000800 */
[----:B---3--:R-:W-:-:S06]  /*0940*/  FFMA R17, R17, R18, 9.9999997473787516356e-06 ;  /* 0x3727c5ac11117423 */ /* 0x008fcc0000000012 */
[----:B------:R-:W3:Y:S01]  /*0950*/  MUFU.RSQ R17, R17 ;  /* 0x0000001100117308 */ /* 0x000ee20000001400 */
[----:B-1----:R-:W-:Y:S01]  /*0960*/  IMAD.WIDE R12, R27, 0x4, R12 ;  /* 0x000000041b0c7825 */ /* 0x002fe200078e020c */
[----:B------:R-:W-:Y:S03]  /*0970*/  BAR.SYNC.DEFER_BLOCKING 0x0 ;  /* 0x0000000000007b1d */ /* 0x000fe60000010000 */
[----:B------:R-:W-:Y:S01]  /*0980*/  FMUL R15, R15, 0.0078125 ;  /* 0x3c0000000f0f7820 */ /* 0x000fe20000400000 */
[----:B0-----:R-:W-:-:S04]  /*0990*/  IMAD.WIDE R8, R25, 0x4, R8 ;  /* 0x0000000419087825 */ /* 0x001fc800078e0208 */
[----:B--2---:R-:W-:Y:S01]  /*09a0*/  IMAD.WIDE R2, R25, 0x4, R2 ;  /* 0x0000000419027825 */ /* 0x004fe200078e0202 */
[----:B------:R4:W-:Y:S04]  /*09b0*/  @!P1 STG.E.128 desc[UR6][R12.64], R4 ;  /* 0x000000040c009986 */ /* 0x0009e8000c101d06 */
[----:B---3--:R4:W-:Y:S04]  /*09c0*/  @P0 STG.E desc[UR6][R8.64], R17 ;  /* 0x0000001108000986 */ /* 0x0089e8000c101906 */
[----:B------:R4:W-:Y:S01]  /*09d0*/  @P0 STG.E desc[UR6][R2.64], R15 ;  /* 0x0000000f02000986 */ /* 0x0009e2000c101906 */
[----:B------:R-:W-:Y:S05]  /*09e0*/  @!P0 EXIT ;  /* 0x000000000000894d */ /* 0x000fea0003800000 */
[----:B----4-:R-:W0:Y:S01]  /*09f0*/  LDS R5, [R10] ;  /* 0x000000000a057984 */ /* 0x010e220000000800 */
[----:B------:R-:W1:Y:S02]  /*0a00*/  LDC.64 R2, c[0x0][0x248] ;  /* 0x00009200ff027b82 */ /* 0x000e640000000a00 */
[----:B-1----:R-:W-:-:S05]  /*0a10*/  IMAD.WIDE R2, R25, 0x4, R2 ;  /* 0x0000000419027825 */ /* 0x002fca00078e0202 */
[----:B0-----:R-:W-:Y:S01]  /*0a20*/  STG.E desc[UR6][R2.64], R5 ;  /* 0x0000000502007986 */ /* 0x001fe2000c101906 */
[----:B------:R-:W-:Y:S05]  /*0a30*/  EXIT ;  /* 0x000000000000794d */ /* 0x000fea0003800000 */
.L_x_0:
[----:B------:R-:W-:-:S00]  /*0a40*/  BRA `(.L_x_0) ;  /* 0xfffffffc00fc7947 */ /* 0x000fc0000383ffff */
[----:B------:R-:W-:-:S00]  /*0a50*/  NOP ;  /* 0x0000000000007918 */ /* 0x000fc00000000000 */
        /* <DEDUP_REMOVED lines=10> */
.L_x_1:


//--------------------- .nv.global.init           --------------------------
	.section	.nv.global.init,"aw",@progbits
.nv.global.init:
	.type		_$_str,@object
	.size		_$_str,(.L_0 - _$_str)
_$_str:
        /*0000*/ 	.byte	0x5f, 0x5f, 0x43, 0x55, 0x44, 0x41, 0x5f, 0x46, 0x54, 0x5a, 0x00
.L_0:


//--------------------- .nv.shared.triton_per_fused_add_cat_native_group_norm_32 --------------------------
	.section	.nv.shared.triton_per_fused_add_cat_native_group_norm_32,"aw",@nobits
	.sectionflags	@""
	.align	16
	.zero		1024


//--------------------- .nv.constant0.triton_per_fused_add_cat_native_group_norm_32 --------------------------
	.section	.nv.constant0.triton_per_fused_add_cat_native_group_norm_32,"a",@progbits
	.sectionflags	@""
	.align	4
.nv.constant0.triton_per_fused_add_cat_native_group_norm_32:
	.zero		608
